//
// Generated by NVIDIA NVVM Compiler
//
// Compiler Build ID: CL-36424714
// Cuda compilation tools, release 13.0, V13.0.88
// Based on NVVM 20.0.0
//

.version 9.0
.target sm_100
.address_size 64

	// .globl	_Z20vectorAdd_BlockSizeNPfS_S_i

.visible .entry _Z20vectorAdd_BlockSizeNPfS_S_i(
	.param .u64 .ptr .align 1 _Z20vectorAdd_BlockSizeNPfS_S_i_param_0,
	.param .u64 .ptr .align 1 _Z20vectorAdd_BlockSizeNPfS_S_i_param_1,
	.param .u64 .ptr .align 1 _Z20vectorAdd_BlockSizeNPfS_S_i_param_2,
	.param .u32 _Z20vectorAdd_BlockSizeNPfS_S_i_param_3
)
{
	.reg .pred 	%p<2>;
	.reg .b32 	%r<3>;
	.reg .b32 	%f<4>;
	.reg .b64 	%rd<11>;

	ld.param.u64 	%rd1, [_Z20vectorAdd_BlockSizeNPfS_S_i_param_0];
	ld.param.u64 	%rd2, [_Z20vectorAdd_BlockSizeNPfS_S_i_param_1];
	ld.param.u64 	%rd3, [_Z20vectorAdd_BlockSizeNPfS_S_i_param_2];
	ld.param.u32 	%r2, [_Z20vectorAdd_BlockSizeNPfS_S_i_param_3];
	mov.u32 	%r1, %tid.x;
	setp.ge.s32 	%p1, %r1, %r2;
	@%p1 bra 	$L__BB0_2;
	cvta.to.global.u64 	%rd4, %rd1;
	cvta.to.global.u64 	%rd5, %rd2;
	cvta.to.global.u64 	%rd6, %rd3;
	mul.wide.u32 	%rd7, %r1, 4;
	add.s64 	%rd8, %rd4, %rd7;
	ld.global.f32 	%f1, [%rd8];
	add.s64 	%rd9, %rd5, %rd7;
	ld.global.f32 	%f2, [%rd9];
	add.f32 	%f3, %f1, %f2;
	add.s64 	%rd10, %rd6, %rd7;
	st.global.f32 	[%rd10], %f3;
$L__BB0_2:
	ret;

}
	// .globl	_Z18vectorAdd_NThreadsPfS_S_i
.visible .entry _Z18vectorAdd_NThreadsPfS_S_i(
	.param .u64 .ptr .align 1 _Z18vectorAdd_NThreadsPfS_S_i_param_0,
	.param .u64 .ptr .align 1 _Z18vectorAdd_NThreadsPfS_S_i_param_1,
	.param .u64 .ptr .align 1 _Z18vectorAdd_NThreadsPfS_S_i_param_2,
	.param .u32 _Z18vectorAdd_NThreadsPfS_S_i_param_3
)
{
	.reg .pred 	%p<2>;
	.reg .b32 	%r<6>;
	.reg .b32 	%f<4>;
	.reg .b64 	%rd<11>;

	ld.param.u64 	%rd1, [_Z18vectorAdd_NThreadsPfS_S_i_param_0];
	ld.param.u64 	%rd2, [_Z18vectorAdd_NThreadsPfS_S_i_param_1];
	ld.param.u64 	%rd3, [_Z18vectorAdd_NThreadsPfS_S_i_param_2];
	ld.param.u32 	%r2, [_Z18vectorAdd_NThreadsPfS_S_i_param_3];
	mov.u32 	%r3, %ctaid.x;
	mov.u32 	%r4, %ntid.x;
	mov.u32 	%r5, %tid.x;
	mad.lo.s32 	%r1, %r3, %r4, %r5;
	setp.ge.s32 	%p1, %r1, %r2;
	@%p1 bra 	$L__BB1_2;
	cvta.to.global.u64 	%rd4, %rd1;
	cvta.to.global.u64 	%rd5, %rd2;
	cvta.to.global.u64 	%rd6, %rd3;
	mul.wide.s32 	%rd7, %r1, 4;
	add.s64 	%rd8, %rd4, %rd7;
	ld.global.f32 	%f1, [%rd8];
	add.s64 	%rd9, %rd5, %rd7;
	ld.global.f32 	%f2, [%rd9];
	add.f32 	%f3, %f1, %f2;
	add.s64 	%rd10, %rd6, %rd7;
	st.global.f32 	[%rd10], %f3;
$L__BB1_2:
	ret;

}


// ===== COMPILED SASS (sm_100) =====

	.target	sm_100

	.elftype	@"ET_EXEC"


//--------------------- .note.nv.tkinfo           --------------------------
	.section	.note.nv.tkinfo,"",@"SHT_NOTE"
	.sectionflags	@"SHF_NOTE_NV_TKINFO"
	.tkinfo
        /*0018*/ 	.word	0x00000002
        /*0030*/ 	.string	""
        /*0030*/ 	.string	"ptxas"
        /*0030*/ 	.string	"Cuda compilation tools, release 13.0, V13.0.88"
        /*0030*/ 	.string	"Build cuda_13.0.r13.0/compiler.36424714_0"
        /*0030*/ 	.string	"-arch sm_100 -m 64 "



//--------------------- .note.nv.cuinfo           --------------------------
	.section	.note.nv.cuinfo,"",@"SHT_NOTE"
	.sectionflags	@"SHF_NOTE_NV_CUINFO"
        /*0018*/ 	.short	0x0002
        /*001a*/ 	.short	0x0064
        /*001c*/ 	.short	0x0082
	.zero		2


//--------------------- .nv.info                  --------------------------
	.section	.nv.info,"",@"SHT_CUDA_INFO"
	.align	4


	//----- nvinfo : EIATTR_REGCOUNT
	.align		4
        /*0000*/ 	.byte	0x04, 0x2f
        /*0002*/ 	.short	(.L_1 - .L_0)
	.align		4
.L_0:
        /*0004*/ 	.word	index@(_Z20vectorAdd_BlockSizeNPfS_S_i)
        /*0008*/ 	.word	0x0000000c


	//----- nvinfo : EIATTR_FRAME_SIZE
	.align		4
.L_1:
        /*000c*/ 	.byte	0x04, 0x11
        /*000e*/ 	.short	(.L_3 - .L_2)
	.align		4
.L_2:
        /*0010*/ 	.word	index@(_Z20vectorAdd_BlockSizeNPfS_S_i)
        /*0014*/ 	.word	0x00000000


	//----- nvinfo : EIATTR_REGCOUNT
	.align		4
.L_3:
        /*0018*/ 	.byte	0x04, 0x2f
        /*001a*/ 	.short	(.L_5 - .L_4)
	.align		4
.L_4:
        /*001c*/ 	.word	index@(_Z18vectorAdd_NThreadsPfS_S_i)
        /*0020*/ 	.word	0x0000000c


	//----- nvinfo : EIATTR_FRAME_SIZE
	.align		4
.L_5:
        /*0024*/ 	.byte	0x04, 0x11
        /*0026*/ 	.short	(.L_7 - .L_6)
	.align		4
.L_6:
        /*0028*/ 	.word	index@(_Z18vectorAdd_NThreadsPfS_S_i)
        /*002c*/ 	.word	0x00000000


	//----- nvinfo : EIATTR_MIN_STACK_SIZE
	.align		4
.L_7:
        /*0030*/ 	.byte	0x04, 0x12
        /*0032*/ 	.short	(.L_9 - .L_8)
	.align		4
.L_8:
        /*0034*/ 	.word	index@(_Z18vectorAdd_NThreadsPfS_S_i)
        /*0038*/ 	.word	0x00000000


	//----- nvinfo : EIATTR_MIN_STACK_SIZE
	.align		4
.L_9:
        /*003c*/ 	.byte	0x04, 0x12
        /*003e*/ 	.short	(.L_11 - .L_10)
	.align		4
.L_10:
        /*0040*/ 	.word	index@(_Z20vectorAdd_BlockSizeNPfS_S_i)
        /*0044*/ 	.word	0x00000000
.L_11:


//--------------------- .nv.compat                --------------------------
	.section	.nv.compat,"",@"SHT_CUDA_COMPAT_INFO"
	.align	4
        /*0000*/ 	.byte	0x02, 0x09, 0x00, 0x00, 0x02, 0x02, 0x01, 0x00, 0x02, 0x05, 0x05, 0x00, 0x03, 0x07, 0x01, 0x01
        /*0010*/ 	.byte	0x02, 0x03, 0x00, 0x00, 0x02, 0x06, 0x01, 0x00, 0x04, 0x0b, 0x08, 0x00, 0x09, 0x00, 0x00, 0x00
        /*0020*/ 	.byte	0x00, 0x00, 0x00, 0x00


//--------------------- .nv.info._Z18vectorAdd_NThreadsPfS_S_i --------------------------
	.section	.nv.info._Z18vectorAdd_NThreadsPfS_S_i,"",@"SHT_CUDA_INFO"
	.sectionflags	@""
	.align	4


	//----- nvinfo : EIATTR_CUDA_API_VERSION
	.align		4
        /*0000*/ 	.byte	0x04, 0x37
        /*0002*/ 	.short	(.L_13 - .L_12)
.L_12:
        /*0004*/ 	.word	0x00000082


	//----- nvinfo : EIATTR_KPARAM_INFO
	.align		4
.L_13:
        /*0008*/ 	.byte	0x04, 0x17
        /*000a*/ 	.short	(.L_15 - .L_14)
.L_14:
        /*000c*/ 	.word	0x00000000
        /*0010*/ 	.short	0x0003
        /*0012*/ 	.short	0x0018
        /*0014*/ 	.byte	0x00, 0xf0, 0x11, 0x00


	//----- nvinfo : EIATTR_KPARAM_INFO
	.align		4
.L_15:
        /*0018*/ 	.byte	0x04, 0x17
        /*001a*/ 	.short	(.L_17 - .L_16)
.L_16:
        /*001c*/ 	.word	0x00000000
        /*0020*/ 	.short	0x0002
        /*0022*/ 	.short	0x0010
        /*0024*/ 	.byte	0x00, 0xf5, 0x21, 0x00


	//----- nvinfo : EIATTR_KPARAM_INFO
	.align		4
.L_17:
        /*0028*/ 	.byte	0x04, 0x17
        /*002a*/ 	.short	(.L_19 - .L_18)
.L_18:
        /*002c*/ 	.word	0x00000000
        /*0030*/ 	.short	0x0001
        /*0032*/ 	.short	0x0008
        /*0034*/ 	.byte	0x00, 0xf5, 0x21, 0x00


	//----- nvinfo : EIATTR_KPARAM_INFO
	.align		4
.L_19:
        /*0038*/ 	.byte	0x04, 0x17
        /*003a*/ 	.short	(.L_21 - .L_20)
.L_20:
        /*003c*/ 	.word	0x00000000
        /*0040*/ 	.short	0x0000
        /*0042*/ 	.short	0x0000
        /*0044*/ 	.byte	0x00, 0xf5, 0x21, 0x00


	//----- nvinfo : EIATTR_SPARSE_MMA_MASK
	.align		4
.L_21:
        /*0048*/ 	.byte	0x03, 0x50
        /*004a*/ 	.short	0x0000


	//----- nvinfo : EIATTR_MAXREG_COUNT
	.align		4
        /*004c*/ 	.byte	0x03, 0x1b
        /*004e*/ 	.short	0x00ff


	//----- nvinfo : EIATTR_MERCURY_ISA_VERSION
	.align		4
        /*0050*/ 	.byte	0x03, 0x5f
        /*0052*/ 	.short	0x0101


	//----- nvinfo : EIATTR_VRC_CTA_INIT_COUNT
	.align		4
        /*0054*/ 	.byte	0x02, 0x4a
	.zero		1
	.zero		1


	//----- nvinfo : EIATTR_EXIT_INSTR_OFFSETS
	.align		4
        /*0058*/ 	.byte	0x04, 0x1c
        /*005a*/ 	.short	(.L_23 - .L_22)


	//   ....[0]....
.L_22:
        /*005c*/ 	.word	0x00000070


	//   ....[1]....
        /*0060*/ 	.word	0x00000130


	//----- nvinfo : EIATTR_CBANK_PARAM_SIZE
	.align		4
.L_23:
        /*0064*/ 	.byte	0x03, 0x19
        /*0066*/ 	.short	0x001c


	//----- nvinfo : EIATTR_PARAM_CBANK
	.align		4
        /*0068*/ 	.byte	0x04, 0x0a
        /*006a*/ 	.short	(.L_25 - .L_24)
	.align		4
.L_24:
        /*006c*/ 	.word	index@(.nv.constant0._Z18vectorAdd_NThreadsPfS_S_i)
        /*0070*/ 	.short	0x0380
        /*0072*/ 	.short	0x001c


	//----- nvinfo : EIATTR_SW_WAR
	.align		4
.L_25:
        /*0074*/ 	.byte	0x04, 0x36
        /*0076*/ 	.short	(.L_27 - .L_26)
.L_26:
        /*0078*/ 	.word	0x00000008
.L_27:


//--------------------- .nv.info._Z20vectorAdd_BlockSizeNPfS_S_i --------------------------
	.section	.nv.info._Z20vectorAdd_BlockSizeNPfS_S_i,"",@"SHT_CUDA_INFO"
	.sectionflags	@""
	.align	4


	//----- nvinfo : EIATTR_CUDA_API_VERSION
	.align		4
        /*0000*/ 	.byte	0x04, 0x37
        /*0002*/ 	.short	(.L_29 - .L_28)
.L_28:
        /*0004*/ 	.word	0x00000082


	//----- nvinfo : EIATTR_KPARAM_INFO
	.align		4
.L_29:
        /*0008*/ 	.byte	0x04, 0x17
        /*000a*/ 	.short	(.L_31 - .L_30)
.L_30:
        /*000c*/ 	.word	0x00000000
        /*0010*/ 	.short	0x0003
        /*0012*/ 	.short	0x0018
        /*0014*/ 	.byte	0x00, 0xf0, 0x11, 0x00


	//----- nvinfo : EIATTR_KPARAM_INFO
	.align		4
.L_31:
        /*0018*/ 	.byte	0x04, 0x17
        /*001a*/ 	.short	(.L_33 - .L_32)
.L_32:
        /*001c*/ 	.word	0x00000000
        /*0020*/ 	.short	0x0002
        /*0022*/ 	.short	0x0010
        /*0024*/ 	.byte	0x00, 0xf5, 0x21, 0x00


	//----- nvinfo : EIATTR_KPARAM_INFO
	.align		4
.L_33:
        /*0028*/ 	.byte	0x04, 0x17
        /*002a*/ 	.short	(.L_35 - .L_34)
.L_34:
        /*002c*/ 	.word	0x00000000
        /*0030*/ 	.short	0x0001
        /*0032*/ 	.short	0x0008
        /*0034*/ 	.byte	0x00, 0xf5, 0x21, 0x00


	//----- nvinfo : EIATTR_KPARAM_INFO
	.align		4
.L_35:
        /*0038*/ 	.byte	0x04, 0x17
        /*003a*/ 	.short	(.L_37 - .L_36)
.L_36:
        /*003c*/ 	.word	0x00000000
        /*0040*/ 	.short	0x0000
        /*0042*/ 	.short	0x0000
        /*0044*/ 	.byte	0x00, 0xf5, 0x21, 0x00


	//----- nvinfo : EIATTR_SPARSE_MMA_MASK
	.align		4
.L_37:
        /*0048*/ 	.byte	0x03, 0x50
        /*004a*/ 	.short	0x0000


	//----- nvinfo : EIATTR_MAXREG_COUNT
	.align		4
        /*004c*/ 	.byte	0x03, 0x1b
        /*004e*/ 	.short	0x00ff


	//----- nvinfo : EIATTR_MERCURY_ISA_VERSION
	.align		4
        /*0050*/ 	.byte	0x03, 0x5f
        /*0052*/ 	.short	0x0101


	//----- nvinfo : EIATTR_VRC_CTA_INIT_COUNT
	.align		4
        /*0054*/ 	.byte	0x02, 0x4a
	.zero		1
	.zero		1


	//----- nvinfo : EIATTR_EXIT_INSTR_OFFSETS
	.align		4
        /*0058*/ 	.byte	0x04, 0x1c
        /*005a*/ 	.short	(.L_39 - .L_38)


	//   ....[0]....
.L_38:
        /*005c*/ 	.word	0x00000040


	//   ....[1]....
        /*0060*/ 	.word	0x00000100


	//----- nvinfo : EIATTR_CBANK_PARAM_SIZE
	.align		4
.L_39:
        /*0064*/ 	.byte	0x03, 0x19
        /*0066*/ 	.short	0x001c


	//----- nvinfo : EIATTR_PARAM_CBANK
	.align		4
        /*0068*/ 	.byte	0x04, 0x0a
        /*006a*/ 	.short	(.L_41 - .L_40)
	.align		4
.L_40:
        /*006c*/ 	.word	index@(.nv.constant0._Z20vectorAdd_BlockSizeNPfS_S_i)
        /*0070*/ 	.short	0x0380
        /*0072*/ 	.short	0x001c


	//----- nvinfo : EIATTR_SW_WAR
	.align		4
.L_41:
        /*0074*/ 	.byte	0x04, 0x36
        /*0076*/ 	.short	(.L_43 - .L_42)
.L_42:
        /*0078*/ 	.word	0x00000008
.L_43:


//--------------------- .nv.callgraph             --------------------------
	.section	.nv.callgraph,"",@"SHT_CUDA_CALLGRAPH"
	.align	4
	.sectionentsize	8
	.align		4
        /*0000*/ 	.word	0x00000000
	.align		4
        /*0004*/ 	.word	0xffffffff
	.align		4
        /*0008*/ 	.word	0x00000000
	.align		4
        /*000c*/ 	.word	0xfffffffe
	.align		4
        /*0010*/ 	.word	0x00000000
	.align		4
        /*0014*/ 	.word	0xfffffffd
	.align		4
        /*0018*/ 	.word	0x00000000
	.align		4
        /*001c*/ 	.word	0xfffffffc


//--------------------- .text._Z18vectorAdd_NThreadsPfS_S_i --------------------------
	.section	.text._Z18vectorAdd_NThreadsPfS_S_i,"ax",@progbits
	.align	128
        .global         _Z18vectorAdd_NThreadsPfS_S_i
        .type           _Z18vectorAdd_NThreadsPfS_S_i,@function
        .size           _Z18vectorAdd_NThreadsPfS_S_i,(.L_x_2 - _Z18vectorAdd_NThreadsPfS_S_i)
        .other          _Z18vectorAdd_NThreadsPfS_S_i,@"STO_CUDA_ENTRY STV_DEFAULT"
_Z18vectorAdd_NThreadsPfS_S_i:
.text._Z18vectorAdd_NThreadsPfS_S_i:
[----:B------:R-:W-:Y:S01]  /*0000*/  LDC R1, c[0x0][0x37c] ;  /* 0x0000df00ff017b82 */ /* 0x000fe20000000800 */
[----:B------:R-:W0:Y:S07]  /*0010*/  S2R R0, SR_TID.X ;  /* 0x0000000000007919 */ /* 0x000e2e0000002100 */
[----:B------:R-:W0:Y:S01]  /*0020*/  S2UR UR4, SR_CTAID.X ;  /* 0x00000000000479c3 */ /* 0x000e220000002500 */
[----:B------:R-:W1:Y:S07]  /*0030*/  LDCU UR5, c[0x0][0x398] ;  /* 0x00007300ff0577ac */ /* 0x000e6e0008000800 */
[----:B------:R-:W0:Y:S02]  /*0040*/  LDC R9, c[0x0][0x360] ;  /* 0x0000d800ff097b82 */ /* 0x000e240000000800 */
[----:B0-----:R-:W-:-:S05]  /*0050*/  IMAD R9, R9, UR4, R0 ;  /* 0x0000000409097c24 */ /* 0x001fca000f8e0200 */
[----:B-1----:R-:W-:-:S13]  /*0060*/  ISETP.GE.AND P0, PT, R9, UR5, PT ;  /* 0x0000000509007c0c */ /* 0x002fda000bf06270 */
[----:B------:R-:W-:Y:S05]  /*0070*/  @P0 EXIT ;  /* 0x000000000000094d */ /* 0x000fea0003800000 */
[----:B------:R-:W0:Y:S01]  /*0080*/  LDC.64 R2, c[0x0][0x380] ;  /* 0x0000e000ff027b82 */ /* 0x000e220000000a00 */
[----:B------:R-:W1:Y:S07]  /*0090*/  LDCU.64 UR4, c[0x0][0x358] ;  /* 0x00006b00ff0477ac */ /* 0x000e6e0008000a00 */
[----:B------:R-:W2:Y:S08]  /*00a0*/  LDC.64 R4, c[0x0][0x388] ;  /* 0x0000e200ff047b82 */ /* 0x000eb00000000a00 */
[----:B------:R-:W3:Y:S01]  /*00b0*/  LDC.64 R6, c[0x0][0x390] ;  /* 0x0000e400ff067b82 */ /* 0x000ee20000000a00 */
[----:B0-----:R-:W-:-:S06]  /*00c0*/  IMAD.WIDE R2, R9, 0x4, R2 ;  /* 0x0000000409027825 */ /* 0x001fcc00078e0202 */
[----:B-1----:R-:W4:Y:S01]  /*00d0*/  LDG.E R2, desc[UR4][R2.64] ;  /* 0x0000000402027981 */ /* 0x002f22000c1e1900 */
[----:B--2---:R-:W-:-:S06]  /*00e0*/  IMAD.WIDE R4, R9, 0x4, R4 ;  /* 0x0000000409047825 */ /* 0x004fcc00078e0204 */
[----:B------:R-:W4:Y:S01]  /*00f0*/  LDG.E R5, desc[UR4][R4.64] ;  /* 0x0000000404057981 */ /* 0x000f22000c1e1900 */
[----:B---3--:R-:W-:-:S04]  /*0100*/  IMAD.WIDE R6, R9, 0x4, R6 ;  /* 0x0000000409067825 */ /* 0x008fc800078e0206 */
[----:B----4-:R-:W-:-:S05]  /*0110*/  FADD R9, R2, R5 ;  /* 0x0000000502097221 */ /* 0x010fca0000000000 */
[----:B------:R-:W-:Y:S01]  /*0120*/  STG.E desc[UR4][R6.64], R9 ;  /* 0x0000000906007986 */ /* 0x000fe2000c101904 */
[----:B------:R-:W-:Y:S05]  /*0130*/  EXIT ;  /* 0x000000000000794d */ /* 0x000fea0003800000 */
.L_x_0:
[----:B------:R-:W-:-:S00]  /*0140*/  BRA `(.L_x_0) ;  /* 0xfffffffc00fc7947 */ /* 0x000fc0000383ffff */
[----:B------:R-:W-:-:S00]  /*0150*/  NOP ;  /* 0x0000000000007918 */ /* 0x000fc00000000000 */
        /* <DEDUP_REMOVED lines=10> */
.L_x_2:


//--------------------- .text._Z20vectorAdd_BlockSizeNPfS_S_i --------------------------
	.section	.text._Z20vectorAdd_BlockSizeNPfS_S_i,"ax",@progbits
	.align	128
        .global         _Z20vectorAdd_BlockSizeNPfS_S_i
        .type           _Z20vectorAdd_BlockSizeNPfS_S_i,@function
        .size           _Z20vectorAdd_BlockSizeNPfS_S_i,(.L_x_3 - _Z20vectorAdd_BlockSizeNPfS_S_i)
        .other          _Z20vectorAdd_BlockSizeNPfS_S_i,@"STO_CUDA_ENTRY STV_DEFAULT"
_Z20vectorAdd_BlockSizeNPfS_S_i:
.text._Z20vectorAdd_BlockSizeNPfS_S_i:
[----:B------:R-:W-:Y:S01]  /*0000*/  LDC R1, c[0x0][0x37c] ;  /* 0x0000df00ff017b82 */ /* 0x000fe20000000800 */
[----:B------:R-:W0:Y:S01]  /*0010*/  S2R R9, SR_TID.X ;  /* 0x0000000000097919 */ /* 0x000e220000002100 */
[----:B------:R-:W0:Y:S02]  /*0020*/  LDCU UR4, c[0x0][0x398] ;  /* 0x00007300ff0477ac */ /* 0x000e240008000800 */
[----:B0-----:R-:W-:-:S13]  /*0030*/  ISETP.GE.AND P0, PT, R9, UR4, PT ;  /* 0x0000000409007c0c */ /* 0x001fda000bf06270 */
[----:B------:R-:W-:Y:S05]  /*0040*/  @P0 EXIT ;  /* 0x000000000000094d */ /* 0x000fea0003800000 */
[----:B------:R-:W0:Y:S01]  /*0050*/  LDC.64 R2, c[0x0][0x380] ;  /* 0x0000e000ff027b82 */ /* 0x000e220000000a00 */
[----:B------:R-:W1:Y:S07]  /*0060*/  LDCU.64 UR4, c[0x0][0x358] ;  /* 0x00006b00ff0477ac */ /* 0x000e6e0008000a00 */
[----:B------:R-:W2:Y:S08]  /*0070*/  LDC.64 R4, c[0x0][0x388] ;  /* 0x0000e200ff047b82 */ /* 0x000eb00000000a00 */
[----:B------:R-:W3:Y:S01]  /*0080*/  LDC.64 R6, c[0x0][0x390] ;  /* 0x0000e400ff067b82 */ /* 0x000ee20000000a00 */
[----:B0-----:R-:W-:-:S06]  /*0090*/  IMAD.WIDE.U32 R2, R9, 0x4, R2 ;  /* 0x0000000409027825 */ /* 0x001fcc00078e0002 */
[----:B-1----:R-:W4:Y:S01]  /*00a0*/  LDG.E R2, desc[UR4][R2.64] ;  /* 0x0000000402027981 */ /* 0x002f22000c1e1900 */
[----:B--2---:R-:W-:-:S06]  /*00b0*/  IMAD.WIDE.U32 R4, R9, 0x4, R4 ;  /* 0x0000000409047825 */ /* 0x004fcc00078e0004 */
[----:B------:R-:W4:Y:S01]  /*00c0*/  LDG.E R5, desc[UR4][R4.64] ;  /* 0x0000000404057981 */ /* 0x000f22000c1e1900 */
[----:B---3--:R-:W-:-:S04]  /*00d0*/  IMAD.WIDE.U32 R6, R9, 0x4, R6 ;  /* 0x0000000409067825 */ /* 0x008fc800078e0006 */
[----:B----4-:R-:W-:-:S05]  /*00e0*/  FADD R9, R2, R5 ;  /* 0x0000000502097221 */ /* 0x010fca0000000000 */
[----:B------:R-:W-:Y:S01]  /*00f0*/  STG.E desc[UR4][R6.64], R9 ;  /* 0x0000000906007986 */ /* 0x000fe2000c101904 */
[----:B------:R-:W-:Y:S05]  /*0100*/  EXIT ;  /* 0x000000000000794d */ /* 0x000fea0003800000 */
.L_x_1:
        /* <DEDUP_REMOVED lines=15> */
.L_x_3:


//--------------------- .nv.shared.reserved.0     --------------------------
	.section	.nv.shared.reserved.0,"aw",@nobits
	.weak		__nv_reservedSMEM_offset_0_alias
	.size		__nv_reservedSMEM_offset_0_alias, 0, 64
	.other		__nv_reservedSMEM_offset_0_alias,@"STO_CUDA_RESERVED_SHARED STV_DEFAULT"
__nv_reservedSMEM_offset_0_alias:
	.zero		0
	.zero		64


//--------------------- .nv.constant0._Z18vectorAdd_NThreadsPfS_S_i --------------------------
	.section	.nv.constant0._Z18vectorAdd_NThreadsPfS_S_i,"a",@progbits
	.sectionflags	@""
	.align	4
.nv.constant0._Z18vectorAdd_NThreadsPfS_S_i:
	.zero		924


//--------------------- .nv.constant0._Z20vectorAdd_BlockSizeNPfS_S_i --------------------------
	.section	.nv.constant0._Z20vectorAdd_BlockSizeNPfS_S_i,"a",@progbits
	.sectionflags	@""
	.align	4
.nv.constant0._Z20vectorAdd_BlockSizeNPfS_S_i:
	.zero		924


//--------------------- SYMBOLS --------------------------

	.type		.nv.reservedSmem.offset0,@object
	.size		.nv.reservedSmem.offset0,0x4
